//
// Generated by NVIDIA NVVM Compiler
//
// Compiler Build ID: CL-36424714
// Cuda compilation tools, release 13.0, V13.0.88
// Based on NVVM 20.0.0
//

.version 9.0
.target sm_100
.address_size 64

	// .globl	_Z17naiveOneDimKerneliPiS_S_
.extern .func  (.param .b32 func_retval0) vprintf
(
	.param .b64 vprintf_param_0,
	.param .b64 vprintf_param_1
)
;
.global .align 1 .b8 $str$1[59] = {98, 108, 111, 99, 107, 68, 105, 109, 46, 120, 58, 32, 37, 100, 10, 98, 108, 111, 99, 107, 68, 105, 109, 46, 121, 58, 32, 37, 100, 10, 103, 114, 105, 100, 68, 105, 109, 46, 120, 58, 32, 37, 100, 10, 103, 114, 105, 100, 68, 105, 109, 46, 121, 58, 32, 37, 100, 10};

.visible .entry _Z17naiveOneDimKerneliPiS_S_(
	.param .u32 _Z17naiveOneDimKerneliPiS_S__param_0,
	.param .u64 .ptr .align 1 _Z17naiveOneDimKerneliPiS_S__param_1,
	.param .u64 .ptr .align 1 _Z17naiveOneDimKerneliPiS_S__param_2,
	.param .u64 .ptr .align 1 _Z17naiveOneDimKerneliPiS_S__param_3
)
{
	.local .align 16 .b8 	__local_depot0[16];
	.reg .b64 	%SP;
	.reg .b64 	%SPL;
	.reg .pred 	%p<11>;
	.reg .b32 	%r<112>;
	.reg .b64 	%rd<71>;

	mov.u64 	%SPL, __local_depot0;
	cvta.local.u64 	%SP, %SPL;
	ld.param.u32 	%r32, [_Z17naiveOneDimKerneliPiS_S__param_0];
	ld.param.u64 	%rd14, [_Z17naiveOneDimKerneliPiS_S__param_1];
	ld.param.u64 	%rd15, [_Z17naiveOneDimKerneliPiS_S__param_2];
	cvta.to.global.u64 	%rd1, %rd15;
	cvta.to.global.u64 	%rd2, %rd14;
	mov.u32 	%r33, %ctaid.y;
	mov.u32 	%r1, %ntid.y;
	mov.u32 	%r34, %tid.y;
	mad.lo.s32 	%r2, %r33, %r1, %r34;
	mov.u32 	%r35, %ctaid.x;
	mov.u32 	%r3, %ntid.x;
	mov.u32 	%r36, %tid.x;
	mad.lo.s32 	%r4, %r35, %r3, %r36;
	or.b32  	%r37, %r35, %r33;
	or.b32  	%r38, %r37, %r36;
	or.b32  	%r39, %r38, %r34;
	setp.ne.s32 	%p1, %r39, 0;
	@%p1 bra 	$L__BB0_2;
	add.u64 	%rd16, %SP, 0;
	add.u64 	%rd17, %SPL, 0;
	mov.u32 	%r40, %nctaid.x;
	mov.u32 	%r41, %nctaid.y;
	st.local.v4.u32 	[%rd17], {%r3, %r1, %r40, %r41};
	mov.u64 	%rd18, $str$1;
	cvta.global.u64 	%rd19, %rd18;
	{ // callseq 0, 0
	.param .b64 param0;
	st.param.b64 	[param0], %rd19;
	.param .b64 param1;
	st.param.b64 	[param1], %rd16;
	.param .b32 retval0;
	call.uni (retval0), 
	vprintf, 
	(
	param0, 
	param1
	);
	ld.param.b32 	%r42, [retval0];
	} // callseq 0
$L__BB0_2:
	max.s32 	%r44, %r2, %r4;
	setp.ge.s32 	%p2, %r44, %r32;
	@%p2 bra 	$L__BB0_15;
	mul.lo.s32 	%r5, %r2, %r32;
	and.b32  	%r6, %r32, 7;
	setp.lt.u32 	%p3, %r32, 8;
	mov.b32 	%r106, 0;
	mov.u32 	%r111, %r106;
	@%p3 bra 	$L__BB0_6;
	and.b32  	%r106, %r32, 2147483640;
	neg.s32 	%r100, %r106;
	mul.wide.s32 	%rd20, %r32, 4;
	add.s64 	%rd3, %rd1, %rd20;
	shl.b32 	%r9, %r32, 3;
	mul.wide.s32 	%rd21, %r32, 8;
	add.s64 	%rd4, %rd1, %rd21;
	mul.wide.s32 	%rd22, %r32, 12;
	add.s64 	%rd5, %rd1, %rd22;
	mul.wide.s32 	%rd23, %r32, 16;
	add.s64 	%rd6, %rd1, %rd23;
	mul.wide.s32 	%rd24, %r32, 20;
	add.s64 	%rd7, %rd1, %rd24;
	mul.wide.s32 	%rd25, %r32, 24;
	add.s64 	%rd8, %rd1, %rd25;
	mul.wide.s32 	%rd26, %r32, 28;
	add.s64 	%rd9, %rd1, %rd26;
	mul.wide.u32 	%rd27, %r5, 4;
	add.s64 	%rd28, %rd27, %rd2;
	add.s64 	%rd70, %rd28, 16;
	mov.b32 	%r111, 0;
	mov.u32 	%r99, %r4;
$L__BB0_5:
	.pragma "nounroll";
	mul.wide.s32 	%rd29, %r99, 4;
	add.s64 	%rd30, %rd3, %rd29;
	add.s64 	%rd31, %rd4, %rd29;
	add.s64 	%rd32, %rd5, %rd29;
	add.s64 	%rd33, %rd6, %rd29;
	add.s64 	%rd34, %rd7, %rd29;
	add.s64 	%rd35, %rd8, %rd29;
	add.s64 	%rd36, %rd9, %rd29;
	add.s64 	%rd37, %rd1, %rd29;
	ld.global.u32 	%r48, [%rd70+-16];
	ld.global.u32 	%r49, [%rd37];
	mad.lo.s32 	%r50, %r49, %r48, %r111;
	ld.global.u32 	%r51, [%rd70+-12];
	ld.global.u32 	%r52, [%rd30];
	mad.lo.s32 	%r53, %r52, %r51, %r50;
	ld.global.u32 	%r54, [%rd70+-8];
	ld.global.u32 	%r55, [%rd31];
	mad.lo.s32 	%r56, %r55, %r54, %r53;
	ld.global.u32 	%r57, [%rd70+-4];
	ld.global.u32 	%r58, [%rd32];
	mad.lo.s32 	%r59, %r58, %r57, %r56;
	ld.global.u32 	%r60, [%rd70];
	ld.global.u32 	%r61, [%rd33];
	mad.lo.s32 	%r62, %r61, %r60, %r59;
	ld.global.u32 	%r63, [%rd70+4];
	ld.global.u32 	%r64, [%rd34];
	mad.lo.s32 	%r65, %r64, %r63, %r62;
	ld.global.u32 	%r66, [%rd70+8];
	ld.global.u32 	%r67, [%rd35];
	mad.lo.s32 	%r68, %r67, %r66, %r65;
	ld.global.u32 	%r69, [%rd70+12];
	ld.global.u32 	%r70, [%rd36];
	mad.lo.s32 	%r111, %r70, %r69, %r68;
	add.s32 	%r100, %r100, 8;
	add.s32 	%r99, %r99, %r9;
	add.s64 	%rd70, %rd70, 32;
	setp.ne.s32 	%p4, %r100, 0;
	@%p4 bra 	$L__BB0_5;
$L__BB0_6:
	setp.eq.s32 	%p5, %r6, 0;
	@%p5 bra 	$L__BB0_14;
	and.b32  	%r19, %r32, 3;
	setp.lt.u32 	%p6, %r6, 4;
	@%p6 bra 	$L__BB0_9;
	add.s32 	%r72, %r106, %r5;
	mul.wide.u32 	%rd38, %r72, 4;
	add.s64 	%rd39, %rd2, %rd38;
	ld.global.u32 	%r73, [%rd39];
	mad.lo.s32 	%r74, %r106, %r32, %r4;
	mul.wide.s32 	%rd40, %r74, 4;
	add.s64 	%rd41, %rd1, %rd40;
	ld.global.u32 	%r75, [%rd41];
	mad.lo.s32 	%r76, %r75, %r73, %r111;
	cvt.u64.u32 	%rd42, %r5;
	cvt.u64.u32 	%rd43, %r106;
	add.s64 	%rd44, %rd43, %rd42;
	shl.b64 	%rd45, %rd44, 2;
	add.s64 	%rd46, %rd2, %rd45;
	ld.global.u32 	%r77, [%rd46+4];
	mul.wide.s32 	%rd47, %r32, 4;
	add.s64 	%rd48, %rd41, %rd47;
	ld.global.u32 	%r78, [%rd48];
	mad.lo.s32 	%r79, %r78, %r77, %r76;
	ld.global.u32 	%r80, [%rd46+8];
	add.s64 	%rd49, %rd48, %rd47;
	ld.global.u32 	%r81, [%rd49];
	mad.lo.s32 	%r82, %r81, %r80, %r79;
	ld.global.u32 	%r83, [%rd46+12];
	add.s64 	%rd50, %rd49, %rd47;
	ld.global.u32 	%r84, [%rd50];
	mad.lo.s32 	%r111, %r84, %r83, %r82;
	add.s32 	%r106, %r106, 4;
$L__BB0_9:
	setp.eq.s32 	%p7, %r19, 0;
	@%p7 bra 	$L__BB0_14;
	setp.eq.s32 	%p8, %r19, 1;
	@%p8 bra 	$L__BB0_12;
	add.s32 	%r86, %r106, %r5;
	mul.wide.u32 	%rd51, %r86, 4;
	add.s64 	%rd52, %rd2, %rd51;
	ld.global.u32 	%r87, [%rd52];
	mad.lo.s32 	%r88, %r106, %r32, %r4;
	mul.wide.s32 	%rd53, %r88, 4;
	add.s64 	%rd54, %rd1, %rd53;
	ld.global.u32 	%r89, [%rd54];
	mad.lo.s32 	%r90, %r89, %r87, %r111;
	cvt.u64.u32 	%rd55, %r5;
	cvt.u64.u32 	%rd56, %r106;
	add.s64 	%rd57, %rd56, %rd55;
	shl.b64 	%rd58, %rd57, 2;
	add.s64 	%rd59, %rd2, %rd58;
	ld.global.u32 	%r91, [%rd59+4];
	mul.wide.s32 	%rd60, %r32, 4;
	add.s64 	%rd61, %rd54, %rd60;
	ld.global.u32 	%r92, [%rd61];
	mad.lo.s32 	%r111, %r92, %r91, %r90;
	add.s32 	%r106, %r106, 2;
$L__BB0_12:
	and.b32  	%r93, %r32, 1;
	setp.eq.b32 	%p9, %r93, 1;
	not.pred 	%p10, %p9;
	@%p10 bra 	$L__BB0_14;
	add.s32 	%r94, %r106, %r5;
	mul.wide.u32 	%rd62, %r94, 4;
	add.s64 	%rd63, %rd2, %rd62;
	ld.global.u32 	%r95, [%rd63];
	mad.lo.s32 	%r96, %r106, %r32, %r4;
	mul.wide.s32 	%rd64, %r96, 4;
	add.s64 	%rd65, %rd1, %rd64;
	ld.global.u32 	%r97, [%rd65];
	mad.lo.s32 	%r111, %r97, %r95, %r111;
$L__BB0_14:
	ld.param.u64 	%rd69, [_Z17naiveOneDimKerneliPiS_S__param_3];
	add.s32 	%r98, %r5, %r4;
	cvta.to.global.u64 	%rd66, %rd69;
	mul.wide.s32 	%rd67, %r98, 4;
	add.s64 	%rd68, %rd66, %rd67;
	st.global.u32 	[%rd68], %r111;
$L__BB0_15:
	ret;

}


// ===== COMPILED SASS (sm_100) =====

	.target	sm_100

	.elftype	@"ET_EXEC"


//--------------------- .note.nv.tkinfo           --------------------------
	.section	.note.nv.tkinfo,"",@"SHT_NOTE"
	.sectionflags	@"SHF_NOTE_NV_TKINFO"
	.tkinfo
        /*0018*/ 	.word	0x00000002
        /*0030*/ 	.string	""
        /*0030*/ 	.string	"ptxas"
        /*0030*/ 	.string	"Cuda compilation tools, release 13.0, V13.0.88"
        /*0030*/ 	.string	"Build cuda_13.0.r13.0/compiler.36424714_0"
        /*0030*/ 	.string	"-arch sm_100 -m 64 "



//--------------------- .note.nv.cuinfo           --------------------------
	.section	.note.nv.cuinfo,"",@"SHT_NOTE"
	.sectionflags	@"SHF_NOTE_NV_CUINFO"
        /*0018*/ 	.short	0x0002
        /*001a*/ 	.short	0x0064
        /*001c*/ 	.short	0x0082
	.zero		2


//--------------------- .nv.info                  --------------------------
	.section	.nv.info,"",@"SHT_CUDA_INFO"
	.align	4


	//----- nvinfo : EIATTR_REGCOUNT
	.align		4
        /*0000*/ 	.byte	0x04, 0x2f
        /*0002*/ 	.short	(.L_2 - .L_1)
	.align		4
.L_1:
        /*0004*/ 	.word	index@(_Z17naiveOneDimKerneliPiS_S_)
        /*0008*/ 	.word	0x00000020


	//----- nvinfo : EIATTR_FRAME_SIZE
	.align		4
.L_2:
        /*000c*/ 	.byte	0x04, 0x11
        /*000e*/ 	.short	(.L_4 - .L_3)
	.align		4
.L_3:
        /*0010*/ 	.word	index@(_Z17naiveOneDimKerneliPiS_S_)
        /*0014*/ 	.word	0x00000010


	//----- nvinfo : EIATTR_MIN_STACK_SIZE
	.align		4
.L_4:
        /*0018*/ 	.byte	0x04, 0x12
        /*001a*/ 	.short	(.L_6 - .L_5)
	.align		4
.L_5:
        /*001c*/ 	.word	index@(_Z17naiveOneDimKerneliPiS_S_)
        /*0020*/ 	.word	0x00000010
.L_6:


//--------------------- .nv.compat                --------------------------
	.section	.nv.compat,"",@"SHT_CUDA_COMPAT_INFO"
	.align	4
        /*0000*/ 	.byte	0x02, 0x09, 0x00, 0x00, 0x02, 0x02, 0x01, 0x00, 0x02, 0x05, 0x05, 0x00, 0x03, 0x07, 0x01, 0x01
        /*0010*/ 	.byte	0x02, 0x03, 0x00, 0x00, 0x02, 0x06, 0x01, 0x00, 0x04, 0x0b, 0x08, 0x00, 0x09, 0x00, 0x00, 0x00
        /*0020*/ 	.byte	0x00, 0x00, 0x00, 0x00


//--------------------- .nv.info._Z17naiveOneDimKerneliPiS_S_ --------------------------
	.section	.nv.info._Z17naiveOneDimKerneliPiS_S_,"",@"SHT_CUDA_INFO"
	.sectionflags	@""
	.align	4


	//----- nvinfo : EIATTR_CUDA_API_VERSION
	.align		4
        /*0000*/ 	.byte	0x04, 0x37
        /*0002*/ 	.short	(.L_8 - .L_7)
.L_7:
        /*0004*/ 	.word	0x00000082


	//----- nvinfo : EIATTR_KPARAM_INFO
	.align		4
.L_8:
        /*0008*/ 	.byte	0x04, 0x17
        /*000a*/ 	.short	(.L_10 - .L_9)
.L_9:
        /*000c*/ 	.word	0x00000000
        /*0010*/ 	.short	0x0003
        /*0012*/ 	.short	0x0018
        /*0014*/ 	.byte	0x00, 0xf5, 0x21, 0x00


	//----- nvinfo : EIATTR_KPARAM_INFO
	.align		4
.L_10:
        /*0018*/ 	.byte	0x04, 0x17
        /*001a*/ 	.short	(.L_12 - .L_11)
.L_11:
        /*001c*/ 	.word	0x00000000
        /*0020*/ 	.short	0x0002
        /*0022*/ 	.short	0x0010
        /*0024*/ 	.byte	0x00, 0xf5, 0x21, 0x00


	//----- nvinfo : EIATTR_KPARAM_INFO
	.align		4
.L_12:
        /*0028*/ 	.byte	0x04, 0x17
        /*002a*/ 	.short	(.L_14 - .L_13)
.L_13:
        /*002c*/ 	.word	0x00000000
        /*0030*/ 	.short	0x0001
        /*0032*/ 	.short	0x0008
        /*0034*/ 	.byte	0x00, 0xf5, 0x21, 0x00


	//----- nvinfo : EIATTR_KPARAM_INFO
	.align		4
.L_14:
        /*0038*/ 	.byte	0x04, 0x17
        /*003a*/ 	.short	(.L_16 - .L_15)
.L_15:
        /*003c*/ 	.word	0x00000000
        /*0040*/ 	.short	0x0000
        /*0042*/ 	.short	0x0000
        /*0044*/ 	.byte	0x00, 0xf0, 0x11, 0x00


	//----- nvinfo : EIATTR_SPARSE_MMA_MASK
	.align		4
.L_16:
        /*0048*/ 	.byte	0x03, 0x50
        /*004a*/ 	.short	0x0000


	//----- nvinfo : EIATTR_MAXREG_COUNT
	.align		4
        /*004c*/ 	.byte	0x03, 0x1b
        /*004e*/ 	.short	0x00ff


	//----- nvinfo : EIATTR_EXTERNS
	.align		4
        /*0050*/ 	.byte	0x04, 0x0f
        /*0052*/ 	.short	(.L_18 - .L_17)


	//   ....[0]....
	.align		4
.L_17:
        /*0054*/ 	.word	index@(vprintf)


	//----- nvinfo : EIATTR_MERCURY_ISA_VERSION
	.align		4
.L_18:
        /*0058*/ 	.byte	0x03, 0x5f
        /*005a*/ 	.short	0x0101


	//----- nvinfo : EIATTR_VRC_CTA_INIT_COUNT
	.align		4
        /*005c*/ 	.byte	0x02, 0x4a
	.zero		1
	.zero		1


	//----- nvinfo : EIATTR_SYSCALL_OFFSETS
	.align		4
        /*0060*/ 	.byte	0x04, 0x46
        /*0062*/ 	.short	(.L_20 - .L_19)


	//   ....[0]....
.L_19:
        /*0064*/ 	.word	0x000001b0


	//----- nvinfo : EIATTR_EXIT_INSTR_OFFSETS
	.align		4
.L_20:
        /*0068*/ 	.byte	0x04, 0x1c
        /*006a*/ 	.short	(.L_22 - .L_21)


	//   ....[0]....
.L_21:
        /*006c*/ 	.word	0x00000200


	//   ....[1]....
        /*0070*/ 	.word	0x00000c90


	//----- nvinfo : EIATTR_CRS_STACK_SIZE
	.align		4
.L_22:
        /*0074*/ 	.byte	0x04, 0x1e
        /*0076*/ 	.short	(.L_24 - .L_23)
.L_23:
        /*0078*/ 	.word	0x00000000


	//----- nvinfo : EIATTR_CBANK_PARAM_SIZE
	.align		4
.L_24:
        /*007c*/ 	.byte	0x03, 0x19
        /*007e*/ 	.short	0x0020


	//----- nvinfo : EIATTR_PARAM_CBANK
	.align		4
        /*0080*/ 	.byte	0x04, 0x0a
        /*0082*/ 	.short	(.L_26 - .L_25)
	.align		4
.L_25:
        /*0084*/ 	.word	index@(.nv.constant0._Z17naiveOneDimKerneliPiS_S_)
        /*0088*/ 	.short	0x0380
        /*008a*/ 	.short	0x0020


	//----- nvinfo : EIATTR_SW_WAR
	.align		4
.L_26:
        /*008c*/ 	.byte	0x04, 0x36
        /*008e*/ 	.short	(.L_28 - .L_27)
.L_27:
        /*0090*/ 	.word	0x00000008
.L_28:


//--------------------- .nv.callgraph             --------------------------
	.section	.nv.callgraph,"",@"SHT_CUDA_CALLGRAPH"
	.align	4
	.sectionentsize	8
	.align		4
        /*0000*/ 	.word	0x00000000
	.align		4
        /*0004*/ 	.word	0xffffffff
	.align		4
        /*0008*/ 	.word	index@(_Z17naiveOneDimKerneliPiS_S_)
	.align		4
        /*000c*/ 	.word	index@(vprintf)
	.align		4
        /*0010*/ 	.word	0x00000000
	.align		4
        /*0014*/ 	.word	0xfffffffe
	.align		4
        /*0018*/ 	.word	0x00000000
	.align		4
        /*001c*/ 	.word	0xfffffffd
	.align		4
        /*0020*/ 	.word	0x00000000
	.align		4
        /*0024*/ 	.word	0xfffffffc


//--------------------- .nv.constant4             --------------------------
	.section	.nv.constant4,"a",@progbits
	.align	8
	.align		8
.nv.constant4:
        /*0000*/ 	.dword	vprintf
	.align		8
        /*0008*/ 	.dword	$str$1


//--------------------- .text._Z17naiveOneDimKerneliPiS_S_ --------------------------
	.section	.text._Z17naiveOneDimKerneliPiS_S_,"ax",@progbits
	.align	128
        .global         _Z17naiveOneDimKerneliPiS_S_
        .type           _Z17naiveOneDimKerneliPiS_S_,@function
        .size           _Z17naiveOneDimKerneliPiS_S_,(.L_x_7 - _Z17naiveOneDimKerneliPiS_S_)
        .other          _Z17naiveOneDimKerneliPiS_S_,@"STO_CUDA_ENTRY STV_DEFAULT"
_Z17naiveOneDimKerneliPiS_S_:
.text._Z17naiveOneDimKerneliPiS_S_:
[----:B------:R-:W0:Y:S01]  /*0000*/  LDC R1, c[0x0][0x37c] ;  /* 0x0000df00ff017b82 */ /* 0x000e220000000800 */
[----:B------:R-:W1:Y:S07]  /*0010*/  S2R R3, SR_CTAID.X ;  /* 0x0000000000037919 */ /* 0x000e6e0000002500 */
[----:B------:R-:W1:Y:S01]  /*0020*/  S2UR UR6, SR_CTAID.Y ;  /* 0x00000000000679c3 */ /* 0x000e620000002600 */
[----:B------:R-:W2:Y:S01]  /*0030*/  LDCU UR5, c[0x0][0x2fc] ;  /* 0x00005f80ff0577ac */ /* 0x000ea20008000800 */
[----:B0-----:R-:W-:Y:S01]  /*0040*/  VIADD R1, R1, 0xfffffff0 ;  /* 0xfffffff001017836 */ /* 0x001fe20000000000 */
[----:B------:R-:W1:Y:S01]  /*0050*/  S2R R2, SR_TID.X ;  /* 0x0000000000027919 */ /* 0x000e620000002100 */
[----:B------:R-:W-:Y:S01]  /*0060*/  BSSY.RECONVERGENT B6, `(.L_x_0) ;  /* 0x0000016000067945 */ /* 0x000fe20003800200 */
[----:B------:R-:W0:Y:S01]  /*0070*/  LDCU UR4, c[0x0][0x2f8] ;  /* 0x00005f00ff0477ac */ /* 0x000e220008000800 */
[----:B------:R-:W3:Y:S02]  /*0080*/  S2R R17, SR_TID.Y ;  /* 0x0000000000117919 */ /* 0x000ee40000002200 */
[----:B------:R-:W4:Y:S08]  /*0090*/  LDC R9, c[0x0][0x364] ;  /* 0x0000d900ff097b82 */ /* 0x000f300000000800 */
[----:B------:R-:W5:Y:S01]  /*00a0*/  LDC R8, c[0x0][0x360] ;  /* 0x0000d800ff087b82 */ /* 0x000f620000000800 */
[----:B0-----:R-:W-:-:S05]  /*00b0*/  IADD3 R6, P1, PT, R1, UR4, RZ ;  /* 0x0000000401067c10 */ /* 0x001fca000ff3e0ff */
[----:B--2---:R-:W-:Y:S01]  /*00c0*/  IMAD.X R7, RZ, RZ, UR5, P1 ;  /* 0x00000005ff077e24 */ /* 0x004fe200088e06ff */
[----:B-1----:R-:W-:-:S04]  /*00d0*/  LOP3.LUT R0, R2, UR6, R3, 0xfe, !PT ;  /* 0x0000000602007c12 */ /* 0x002fc8000f8efe03 */
[----:B---3--:R-:W-:Y:S01]  /*00e0*/  LOP3.LUT P0, RZ, R0, R17, RZ, 0xfc, !PT ;  /* 0x0000001100ff7212 */ /* 0x008fe2000780fcff */
[----:B----4-:R-:W-:Y:S02]  /*00f0*/  IMAD R17, R9, UR6, R17 ;  /* 0x0000000609117c24 */ /* 0x010fe4000f8e0211 */
[----:B-----5:R-:W-:-:S10]  /*0100*/  IMAD R2, R3, R8, R2 ;  /* 0x0000000803027224 */ /* 0x020fd400078e0202 */
[----:B------:R-:W-:Y:S05]  /*0110*/  @P0 BRA `(.L_x_1) ;  /* 0x0000000000280947 */ /* 0x000fea0003800000 */
[----:B------:R-:W0:Y:S01]  /*0120*/  LDC R10, c[0x0][0x370] ;  /* 0x0000dc00ff0a7b82 */ /* 0x000e220000000800 */
[----:B------:R-:W-:Y:S01]  /*0130*/  MOV R0, 0x0 ;  /* 0x0000000000007802 */ /* 0x000fe20000000f00 */
[----:B------:R-:W1:Y:S06]  /*0140*/  LDCU.64 UR4, c[0x4][0x8] ;  /* 0x01000100ff0477ac */ /* 0x000e6c0008000a00 */
[----:B------:R-:W0:Y:S08]  /*0150*/  LDC R11, c[0x0][0x374] ;  /* 0x0000dd00ff0b7b82 */ /* 0x000e300000000800 */
[----:B------:R2:W3:Y:S01]  /*0160*/  LDC.64 R12, c[0x4][R0] ;  /* 0x01000000000c7b82 */ /* 0x0004e20000000a00 */
[----:B-1----:R-:W-:Y:S01]  /*0170*/  IMAD.U32 R4, RZ, RZ, UR4 ;  /* 0x00000004ff047e24 */ /* 0x002fe2000f8e00ff */
[----:B------:R-:W-:Y:S01]  /*0180*/  MOV R5, UR5 ;  /* 0x0000000500057c02 */ /* 0x000fe20008000f00 */
[----:B0-----:R2:W-:Y:S06]  /*0190*/  STL.128 [R1], R8 ;  /* 0x0000000801007387 */ /* 0x0015ec0000100c00 */
[----:B------:R-:W-:-:S07]  /*01a0*/  LEPC R20, `(.L_x_1) ;  /* 0x000000001014794e */ /* 0x000fce0000000000 */
[----:B--23--:R-:W-:Y:S05]  /*01b0*/  CALL.ABS.NOINC R12 ;  /* 0x000000000c007343 */ /* 0x00cfea0003c00000 */
.L_x_1:
[----:B------:R-:W-:Y:S05]  /*01c0*/  BSYNC.RECONVERGENT B6 ;  /* 0x0000000000067941 */ /* 0x000fea0003800200 */
.L_x_0:
[----:B------:R-:W0:Y:S01]  /*01d0*/  LDC R6, c[0x0][0x380] ;  /* 0x0000e000ff067b82 */ /* 0x000e220000000800 */
[----:B------:R-:W-:-:S04]  /*01e0*/  VIMNMX R3, PT, PT, R17, R2, !PT ;  /* 0x0000000211037248 */ /* 0x000fc80007fe0100 */
[----:B0-----:R-:W-:-:S13]  /*01f0*/  ISETP.GE.AND P0, PT, R3, R6, PT ;  /* 0x000000060300720c */ /* 0x001fda0003f06270 */
[----:B------:R-:W-:Y:S05]  /*0200*/  @P0 EXIT ;  /* 0x000000000000094d */ /* 0x000fea0003800000 */
[----:B------:R-:W0:Y:S01]  /*0210*/  LDC.64 R8, c[0x0][0x358] ;  /* 0x0000d600ff087b82 */ /* 0x000e220000000a00 */
[----:B------:R-:W-:Y:S01]  /*0220*/  ISETP.GE.U32.AND P0, PT, R6, 0x8, PT ;  /* 0x000000080600780c */ /* 0x000fe20003f06070 */
[----:B------:R-:W-:Y:S02]  /*0230*/  IMAD R4, R17, R6, RZ ;  /* 0x0000000611047224 */ /* 0x000fe400078e02ff */
[----:B------:R-:W-:Y:S02]  /*0240*/  IMAD.MOV.U32 R5, RZ, RZ, RZ ;  /* 0x000000ffff057224 */ /* 0x000fe400078e00ff */
[----:B------:R-:W-:-:S08]  /*0250*/  IMAD.MOV.U32 R3, RZ, RZ, RZ ;  /* 0x000000ffff037224 */ /* 0x000fd000078e00ff */
[----:B------:R-:W-:Y:S05]  /*0260*/  @!P0 BRA `(.L_x_2) ;  /* 0x0000000400088947 */ /* 0x000fea0003800000 */
[----:B------:R-:W1:Y:S01]  /*0270*/  LDC.64 R12, c[0x0][0x388] ;  /* 0x0000e200ff0c7b82 */ /* 0x000e620000000a00 */
[----:B------:R-:W-:Y:S01]  /*0280*/  LOP3.LUT R5, R6, 0x7ffffff8, RZ, 0xc0, !PT ;  /* 0x7ffffff806057812 */ /* 0x000fe200078ec0ff */
[----:B------:R-:W-:Y:S01]  /*0290*/  BSSY.RECONVERGENT B0, `(.L_x_2) ;  /* 0x000003f000007945 */ /* 0x000fe20003800200 */
[----:B------:R-:W-:Y:S02]  /*02a0*/  IMAD.MOV.U32 R3, RZ, RZ, RZ ;  /* 0x000000ffff037224 */ /* 0x000fe400078e00ff */
[----:B------:R-:W-:Y:S01]  /*02b0*/  IMAD.MOV.U32 R7, RZ, RZ, R2 ;  /* 0x000000ffff077224 */ /* 0x000fe200078e0002 */
[----:B------:R-:W-:Y:S02]  /*02c0*/  IADD3 R24, PT, PT, -R5, RZ, RZ ;  /* 0x000000ff05187210 */ /* 0x000fe40007ffe1ff */
[----:B------:R-:W2:Y:S01]  /*02d0*/  LDC.64 R10, c[0x0][0x390] ;  /* 0x0000e400ff0a7b82 */ /* 0x000ea20000000a00 */
[----:B-1----:R-:W-:-:S03]  /*02e0*/  IMAD.WIDE.U32 R12, R4, 0x4, R12 ;  /* 0x00000004040c7825 */ /* 0x002fc600078e000c */
[----:B------:R-:W-:Y:S01]  /*02f0*/  IADD3 R0, P0, PT, R12, 0x10, RZ ;  /* 0x000000100c007810 */ /* 0x000fe20007f1e0ff */
[----:B--2---:R-:W-:-:S03]  /*0300*/  IMAD.WIDE R16, R6, 0xc, R10 ;  /* 0x0000000c06107825 */ /* 0x004fc600078e020a */
[----:B------:R-:W-:Y:S01]  /*0310*/  IADD3.X R25, PT, PT, RZ, R13, RZ, P0, !PT ;  /* 0x0000000dff197210 */ /* 0x000fe200007fe4ff */
[----:B------:R-:W-:-:S04]  /*0320*/  IMAD.WIDE R18, R6, 0x10, R10 ;  /* 0x0000001006127825 */ /* 0x000fc800078e020a */
[----:B------:R-:W-:-:S04]  /*0330*/  IMAD.WIDE R20, R6, 0x14, R10 ;  /* 0x0000001406147825 */ /* 0x000fc800078e020a */
[----:B------:R-:W-:-:S04]  /*0340*/  IMAD.WIDE R14, R6, 0x18, R10 ;  /* 0x00000018060e7825 */ /* 0x000fc800078e020a */
[----:B------:R-:W-:-:S07]  /*0350*/  IMAD.WIDE R12, R6, 0x1c, R10 ;  /* 0x0000001c060c7825 */ /* 0x000fce00078e020a */
.L_x_3:
[C---:B0-----:R-:W-:Y:S01]  /*0360*/  R2UR UR8, R8.reuse ;  /* 0x00000000080872ca */ /* 0x041fe200000e0000 */
[--C-:B------:R-:W-:Y:S01]  /*0370*/  IMAD.WIDE R26, R7, 0x4, R10.reuse ;  /* 0x00000004071a7825 */ /* 0x100fe200078e020a */
[C---:B------:R-:W-:Y:S02]  /*0380*/  R2UR UR9, R9.reuse ;  /* 0x00000000090972ca */ /* 0x040fe400000e0000 */
[----:B------:R-:W-:Y:S01]  /*0390*/  R2UR UR4, R8 ;  /* 0x00000000080472ca */ /* 0x000fe200000e0000 */
[----:B------:R-:W-:Y:S01]  /*03a0*/  IMAD.WIDE R22, R6, 0x4, R10 ;  /* 0x0000000406167825 */ /* 0x000fe200078e020a */
[----:B------:R-:W-:-:S03]  /*03b0*/  R2UR UR5, R9 ;  /* 0x00000000090572ca */ /* 0x000fc600000e0000 */
[----:B------:R-:W-:-:S06]  /*03c0*/  IMAD.WIDE R22, R7, 0x4, R22 ;  /* 0x0000000407167825 */ /* 0x000fcc00078e0216 */
[----:B------:R0:W2:Y:S01]  /*03d0*/  LDG.E R28, desc[UR8][R22.64] ;  /* 0x00000008161c7981 */ /* 0x0000a2000c1e1900 */
[----:B------:R-:W-:Y:S02]  /*03e0*/  R2UR UR6, R8 ;  /* 0x00000000080672ca */ /* 0x000fe400000e0000 */
[----:B------:R-:W-:Y:S01]  /*03f0*/  R2UR UR7, R9 ;  /* 0x00000000090772ca */ /* 0x000fe200000e0000 */
[----:B------:R-:W3:Y:S01]  /*0400*/  LDG.E R26, desc[UR4][R26.64] ;  /* 0x000000041a1a7981 */ /* 0x000ee2000c1e1900 */
[----:B0-----:R-:W-:Y:S02]  /*0410*/  IMAD.MOV.U32 R22, RZ, RZ, R0 ;  /* 0x000000ffff167224 */ /* 0x001fe400078e0000 */
[----:B------:R-:W-:-:S05]  /*0420*/  IMAD.MOV.U32 R23, RZ, RZ, R25 ;  /* 0x000000ffff177224 */ /* 0x000fca00078e0019 */
[----:B------:R-:W3:Y:S04]  /*0430*/  LDG.E R0, desc[UR4][R22.64+-0x10] ;  /* 0xfffff00416007981 */ /* 0x000ee8000c1e1900 */
[----:B------:R-:W2:Y:S01]  /*0440*/  LDG.E R25, desc[UR6][R22.64+-0xc] ;  /* 0xfffff40616197981 */ /* 0x000ea2000c1e1900 */
[----:B------:R-:W-:Y:S02]  /*0450*/  R2UR UR10, R8 ;  /* 0x00000000080a72ca */ /* 0x000fe400000e0000 */
[----:B------:R-:W-:Y:S01]  /*0460*/  R2UR UR11, R9 ;  /* 0x00000000090b72ca */ /* 0x000fe200000e0000 */
[----:B---3--:R-:W-:Y:S02]  /*0470*/  IMAD R3, R0, R26, R3 ;  /* 0x0000001a00037224 */ /* 0x008fe400078e0203 */
[----:B------:R-:W-:-:S04]  /*0480*/  IMAD.WIDE R26, R6, 0x8, R10 ;  /* 0x00000008061a7825 */ /* 0x000fc800078e020a */
[----:B------:R-:W-:-:S04]  /*0490*/  IMAD.WIDE R26, R7, 0x4, R26 ;  /* 0x00000004071a7825 */ /* 0x000fc800078e021a */
[----:B--2---:R-:W-:Y:S01]  /*04a0*/  IMAD R28, R25, R28, R3 ;  /* 0x0000001c191c7224 */ /* 0x004fe200078e0203 */
[----:B------:R0:W2:Y:S04]  /*04b0*/  LDG.E R0, desc[UR6][R26.64] ;  /* 0x000000061a007981 */ /* 0x0000a8000c1e1900 */
[----:B------:R-:W2:Y:S04]  /*04c0*/  LDG.E R3, desc[UR4][R22.64+-0x8] ;  /* 0xfffff80416037981 */ /* 0x000ea8000c1e1900 */
[----:B------:R-:W3:Y:S01]  /*04d0*/  LDG.E R25, desc[UR8][R22.64+-0x4] ;  /* 0xfffffc0816197981 */ /* 0x000ee2000c1e1900 */
[----:B0-----:R-:W-:-:S05]  /*04e0*/  IMAD.WIDE R26, R7, 0x4, R16 ;  /* 0x00000004071a7825 */ /* 0x001fca00078e0210 */
[----:B------:R0:W3:Y:S02]  /*04f0*/  LDG.E R29, desc[UR10][R26.64] ;  /* 0x0000000a1a1d7981 */ /* 0x0000e4000c1e1900 */
[----:B0-----:R-:W-:-:S06]  /*0500*/  IMAD.WIDE R26, R7, 0x4, R20 ;  /* 0x00000004071a7825 */ /* 0x001fcc00078e0214 */
[----:B------:R-:W4:Y:S01]  /*0510*/  LDG.E R26, desc[UR10][R26.64] ;  /* 0x0000000a1a1a7981 */ /* 0x000f22000c1e1900 */
[----:B--2---:R-:W-:-:S03]  /*0520*/  IMAD R0, R3, R0, R28 ;  /* 0x0000000003007224 */ /* 0x004fc600078e021c */
[----:B------:R-:W2:Y:S01]  /*0530*/  LDG.E R3, desc[UR4][R22.64] ;  /* 0x0000000416037981 */ /* 0x000ea2000c1e1900 */
[----:B---3--:R-:W-:Y:S02]  /*0540*/  IMAD R0, R25, R29, R0 ;  /* 0x0000001d19007224 */ /* 0x008fe400078e0200 */
[----:B------:R-:W-:Y:S01]  /*0550*/  IMAD.WIDE R28, R7, 0x4, R18 ;  /* 0x00000004071c7825 */ /* 0x000fe200078e0212 */
[----:B------:R-:W4:Y:S05]  /*0560*/  LDG.E R25, desc[UR8][R22.64+0x4] ;  /* 0x0000040816197981 */ /* 0x000f2a000c1e1900 */
[----:B------:R-:W2:Y:S01]  /*0570*/  LDG.E R28, desc[UR6][R28.64] ;  /* 0x000000061c1c7981 */ /* 0x000ea2000c1e1900 */
[----:B------:R-:W-:Y:S01]  /*0580*/  IADD3 R24, PT, PT, R24, 0x8, RZ ;  /* 0x0000000818187810 */ /* 0x000fe20007ffe0ff */
[----:B--2---:R-:W-:-:S02]  /*0590*/  IMAD R0, R3, R28, R0 ;  /* 0x0000001c03007224 */ /* 0x004fc400078e0200 */
[----:B------:R-:W-:Y:S01]  /*05a0*/  IMAD.WIDE R28, R7, 0x4, R14 ;  /* 0x00000004071c7825 */ /* 0x000fe200078e020e */
[----:B------:R-:W2:Y:S03]  /*05b0*/  LDG.E R3, desc[UR4][R22.64+0x8] ;  /* 0x0000080416037981 */ /* 0x000ea6000c1e1900 */
[----:B----4-:R-:W-:Y:S02]  /*05c0*/  IMAD R0, R25, R26, R0 ;  /* 0x0000001a19007224 */ /* 0x010fe400078e0200 */
[----:B------:R-:W-:Y:S01]  /*05d0*/  IMAD.WIDE R26, R7, 0x4, R12 ;  /* 0x00000004071a7825 */ /* 0x000fe200078e020c */
[----:B------:R-:W2:Y:S04]  /*05e0*/  LDG.E R28, desc[UR6][R28.64] ;  /* 0x000000061c1c7981 */ /* 0x000ea8000c1e1900 */
[----:B------:R-:W3:Y:S04]  /*05f0*/  LDG.E R25, desc[UR8][R22.64+0xc] ;  /* 0x00000c0816197981 */ /* 0x000ee8000c1e1900 */
[----:B------:R-:W3:Y:S01]  /*0600*/  LDG.E R26, desc[UR10][R26.64] ;  /* 0x0000000a1a1a7981 */ /* 0x000ee2000c1e1900 */
[----:B------:R-:W-:Y:S01]  /*0610*/  ISETP.NE.AND P0, PT, R24, RZ, PT ;  /* 0x000000ff1800720c */ /* 0x000fe20003f05270 */
[----:B------:R-:W-:-:S02]  /*0620*/  IMAD R7, R6, 0x8, R7 ;  /* 0x0000000806077824 */ /* 0x000fc400078e0207 */
[----:B--2---:R-:W-:Y:S01]  /*0630*/  IMAD R3, R3, R28, R0 ;  /* 0x0000001c03037224 */ /* 0x004fe200078e0200 */
[----:B------:R-:W-:-:S03]  /*0640*/  IADD3 R0, P1, PT, R22, 0x20, RZ ;  /* 0x0000002016007810 */ /* 0x000fc60007f3e0ff */
[----:B---3--:R-:W-:Y:S02]  /*0650*/  IMAD R3, R25, R26, R3 ;  /* 0x0000001a19037224 */ /* 0x008fe400078e0203 */
[----:B------:R-:W-:-:S04]  /*0660*/  IMAD.X R25, RZ, RZ, R23, P1 ;  /* 0x000000ffff197224 */ /* 0x000fc800008e0617 */
[----:B------:R-:W-:Y:S05]  /*0670*/  @P0 BRA `(.L_x_3) ;  /* 0xfffffffc00380947 */ /* 0x000fea000383ffff */
[----:B------:R-:W-:Y:S05]  /*0680*/  BSYNC.RECONVERGENT B0 ;  /* 0x0000000000007941 */ /* 0x000fea0003800200 */
.L_x_2:
[----:B------:R-:W-:-:S04]  /*0690*/  LOP3.LUT R7, R6, 0x7, RZ, 0xc0, !PT ;  /* 0x0000000706077812 */ /* 0x000fc800078ec0ff */
[----:B------:R-:W-:-:S13]  /*06a0*/  ISETP.NE.AND P0, PT, R7, RZ, PT ;  /* 0x000000ff0700720c */ /* 0x000fda0003f05270 */
[----:B------:R-:W-:Y:S05]  /*06b0*/  @!P0 BRA `(.L_x_4) ;  /* 0x00000004005c8947 */ /* 0x000fea0003800000 */
[----:B------:R-:W-:Y:S02]  /*06c0*/  ISETP.GE.U32.AND P1, PT, R7, 0x4, PT ;  /* 0x000000040700780c */ /* 0x000fe40003f26070 */
[----:B------:R-:W-:-:S04]  /*06d0*/  LOP3.LUT R0, R6, 0x3, RZ, 0xc0, !PT ;  /* 0x0000000306007812 */ /* 0x000fc800078ec0ff */
[----:B------:R-:W-:-:S07]  /*06e0*/  ISETP.NE.AND P0, PT, R0, RZ, PT ;  /* 0x000000ff0000720c */ /* 0x000fce0003f05270 */
[----:B------:R-:W-:Y:S06]  /*06f0*/  @!P1 BRA `(.L_x_5) ;  /* 0x0000000000a49947 */ /* 0x000fec0003800000 */
[----:B------:R-:W1:Y:S01]  /*0700*/  LDC.64 R18, c[0x0][0x388] ;  /* 0x0000e200ff127b82 */ /* 0x000e620000000a00 */
[----:B------:R-:W2:Y:S01]  /*0710*/  LDCU.64 UR4, c[0x0][0x388] ;  /* 0x00007100ff0477ac */ /* 0x000ea20008000a00 */
[----:B------:R-:W-:Y:S01]  /*0720*/  IADD3 R7, PT, PT, R4, R5, RZ ;  /* 0x0000000504077210 */ /* 0x000fe20007ffe0ff */
[----:B------:R-:W-:Y:S01]  /*0730*/  IMAD R11, R5, R6, R2 ;  /* 0x00000006050b7224 */ /* 0x000fe200078e0202 */
[C---:B0-----:R-:W-:Y:S02]  /*0740*/  R2UR UR6, R8.reuse ;  /* 0x00000000080672ca */ /* 0x041fe400000e0000 */
[C---:B------:R-:W-:Y:S02]  /*0750*/  R2UR UR7, R9.reuse ;  /* 0x00000000090772ca */ /* 0x040fe400000e0000 */
[----:B------:R-:W0:Y:S01]  /*0760*/  LDC.64 R20, c[0x0][0x390] ;  /* 0x0000e400ff147b82 */ /* 0x000e220000000a00 */
[----:B------:R-:W-:Y:S02]  /*0770*/  R2UR UR8, R8 ;  /* 0x00000000080872ca */ /* 0x000fe400000e0000 */
[----:B------:R-:W-:-:S02]  /*0780*/  R2UR UR9, R9 ;  /* 0x00000000090972ca */ /* 0x000fc400000e0000 */
[C---:B------:R-:W-:Y:S02]  /*0790*/  R2UR UR12, R8.reuse ;  /* 0x00000000080c72ca */ /* 0x040fe400000e0000 */
[C---:B------:R-:W-:Y:S02]  /*07a0*/  R2UR UR13, R9.reuse ;  /* 0x00000000090d72ca */ /* 0x040fe400000e0000 */
[C---:B------:R-:W-:Y:S02]  /*07b0*/  R2UR UR10, R8.reuse ;  /* 0x00000000080a72ca */ /* 0x040fe400000e0000 */
[C---:B------:R-:W-:Y:S02]  /*07c0*/  R2UR UR11, R9.reuse ;  /* 0x00000000090b72ca */ /* 0x040fe400000e0000 */
[----:B------:R-:W-:Y:S02]  /*07d0*/  R2UR UR16, R8 ;  /* 0x00000000081072ca */ /* 0x000fe400000e0000 */
[----:B------:R-:W-:Y:S01]  /*07e0*/  R2UR UR17, R9 ;  /* 0x00000000091172ca */ /* 0x000fe200000e0000 */
[----:B-1----:R-:W-:Y:S01]  /*07f0*/  IMAD.WIDE.U32 R18, R7, 0x4, R18 ;  /* 0x0000000407127825 */ /* 0x002fe200078e0012 */
[----:B------:R-:W-:-:S02]  /*0800*/  IADD3 R7, P1, PT, R4, R5, RZ ;  /* 0x0000000504077210 */ /* 0x000fc40007f3e0ff */
[C---:B------:R-:W-:Y:S02]  /*0810*/  R2UR UR14, R8.reuse ;  /* 0x00000000080e72ca */ /* 0x040fe400000e0000 */
[----:B------:R-:W-:Y:S01]  /*0820*/  R2UR UR15, R9 ;  /* 0x00000000090f72ca */ /* 0x000fe200000e0000 */
[----:B------:R-:W-:Y:S01]  /*0830*/  IMAD.X R12, RZ, RZ, RZ, P1 ;  /* 0x000000ffff0c7224 */ /* 0x000fe200008e06ff */
[----:B--2---:R-:W-:Y:S01]  /*0840*/  LEA R10, P1, R7, UR4, 0x2 ;  /* 0x00000004070a7c11 */ /* 0x004fe2000f8210ff */
[----:B0-----:R-:W-:Y:S01]  /*0850*/  IMAD.WIDE R20, R11, 0x4, R20 ;  /* 0x000000040b147825 */ /* 0x001fe200078e0214 */
[----:B------:R-:W-:Y:S01]  /*0860*/  R2UR UR4, R8 ;  /* 0x00000000080472ca */ /* 0x000fe200000e0000 */
[----:B------:R-:W2:Y:S01]  /*0870*/  LDG.E R18, desc[UR6][R18.64] ;  /* 0x0000000612127981 */ /* 0x000ea2000c1e1900 */
[----:B------:R-:W-:Y:S01]  /*0880*/  LEA.HI.X R11, R7, UR5, R12, 0x2, P1 ;  /* 0x00000005070b7c11 */ /* 0x000fe200088f140c */
[C---:B------:R-:W-:Y:S01]  /*0890*/  IMAD.WIDE R16, R6.reuse, 0x4, R20 ;  /* 0x0000000406107825 */ /* 0x040fe200078e0214 */
[----:B------:R-:W-:Y:S01]  /*08a0*/  R2UR UR5, R9 ;  /* 0x00000000090572ca */ /* 0x000fe200000e0000 */
[----:B------:R-:W2:Y:S02]  /*08b0*/  LDG.E R20, desc[UR8][R20.64] ;  /* 0x0000000814147981 */ /* 0x000ea4000c1e1900 */
[----:B------:R-:W-:-:S02]  /*08c0*/  IMAD.WIDE R12, R6, 0x4, R16 ;  /* 0x00000004060c7825 */ /* 0x000fc400078e0210 */
[----:B------:R-:W3:Y:S04]  /*08d0*/  LDG.E R7, desc[UR10][R10.64+0x4] ;  /* 0x0000040a0a077981 */ /* 0x000ee8000c1e1900 */
[----:B------:R-:W3:Y:S01]  /*08e0*/  LDG.E R16, desc[UR12][R16.64] ;  /* 0x0000000c10107981 */ /* 0x000ee2000c1e1900 */
[----:B------:R-:W-:-:S03]  /*08f0*/  IMAD.WIDE R14, R6, 0x4, R12 ;  /* 0x00000004060e7825 */ /* 0x000fc600078e020c */
[----:B------:R-:W4:Y:S04]  /*0900*/  LDG.E R23, desc[UR16][R12.64] ;  /* 0x000000100c177981 */ /* 0x000f28000c1e1900 */
[----:B------:R-:W4:Y:S04]  /*0910*/  LDG.E R22, desc[UR14][R10.64+0x8] ;  /* 0x0000080e0a167981 */ /* 0x000f28000c1e1900 */
[----:B------:R-:W5:Y:S04]  /*0920*/  LDG.E R24, desc[UR4][R10.64+0xc] ;  /* 0x00000c040a187981 */ /* 0x000f68000c1e1900 */
[----:B------:R-:W5:Y:S01]  /*0930*/  LDG.E R14, desc[UR6][R14.64] ;  /* 0x000000060e0e7981 */ /* 0x000f62000c1e1900 */
[----:B------:R-:W-:-:S02]  /*0940*/  VIADD R5, R5, 0x4 ;  /* 0x0000000405057836 */ /* 0x000fc40000000000 */
[----:B--2---:R-:W-:-:S04]  /*0950*/  IMAD R18, R18, R20, R3 ;  /* 0x0000001412127224 */ /* 0x004fc800078e0203 */
[----:B---3--:R-:W-:-:S04]  /*0960*/  IMAD R7, R7, R16, R18 ;  /* 0x0000001007077224 */ /* 0x008fc800078e0212 */
[----:B----4-:R-:W-:-:S04]  /*0970*/  IMAD R7, R22, R23, R7 ;  /* 0x0000001716077224 */ /* 0x010fc800078e0207 */
[----:B-----5:R-:W-:-:S07]  /*0980*/  IMAD R3, R24, R14, R7 ;  /* 0x0000000e18037224 */ /* 0x020fce00078e0207 */
.L_x_5:
[----:B------:R-:W-:Y:S05]  /*0990*/  @!P0 BRA `(.L_x_4) ;  /* 0x0000000000a48947 */ /* 0x000fea0003800000 */
[----:B------:R-:W-:Y:S02]  /*09a0*/  ISETP.NE.AND P1, PT, R0, 0x1, PT ;  /* 0x000000010000780c */ /* 0x000fe40003f25270 */
[----:B------:R-:W-:-:S04]  /*09b0*/  LOP3.LUT R0, R6, 0x1, RZ, 0xc0, !PT ;  /* 0x0000000106007812 */ /* 0x000fc800078ec0ff */
[----:B------:R-:W-:-:S07]  /*09c0*/  ISETP.NE.U32.AND P0, PT, R0, 0x1, PT ;  /* 0x000000010000780c */ /* 0x000fce0003f05070 */
[----:B------:R-:W1:Y:S01]  /*09d0*/  @P1 LDC.64 R18, c[0x0][0x388] ;  /* 0x0000e200ff121b82 */ /* 0x000e620000000a00 */
[-C--:B------:R-:W-:Y:S02]  /*09e0*/  @P1 IADD3 R7, PT, PT, R4, R5.reuse, RZ ;  /* 0x0000000504071210 */ /* 0x080fe40007ffe0ff */
[C---:B0-----:R-:W-:Y:S02]  /*09f0*/  @P1 R2UR UR4, R8.reuse ;  /* 0x00000000080412ca */ /* 0x041fe400000e0000 */
[C---:B------:R-:W-:Y:S02]  /*0a00*/  @P1 R2UR UR5, R9.reuse ;  /* 0x00000000090512ca */ /* 0x040fe400000e0000 */
[----:B------:R-:W-:Y:S01]  /*0a10*/  @P1 R2UR UR6, R8 ;  /* 0x00000000080612ca */ /* 0x000fe200000e0000 */
[----:B------:R-:W0:Y:S01]  /*0a20*/  @P1 LDC.64 R16, c[0x0][0x390] ;  /* 0x0000e400ff101b82 */ /* 0x000e220000000a00 */
[----:B------:R-:W-:Y:S02]  /*0a30*/  @P1 R2UR UR7, R9 ;  /* 0x00000000090712ca */ /* 0x000fe400000e0000 */
[----:B------:R-:W-:-:S02]  /*0a40*/  @P1 IADD3 R0, P2, PT, R4, R5, RZ ;  /* 0x0000000504001210 */ /* 0x000fc40007f5e0ff */
[----:B------:R-:W-:Y:S02]  /*0a50*/  @P1 R2UR UR8, R8 ;  /* 0x00000000080812ca */ /* 0x000fe400000e0000 */
[----:B------:R-:W-:Y:S01]  /*0a60*/  @P1 R2UR UR9, R9 ;  /* 0x00000000090912ca */ /* 0x000fe200000e0000 */
[----:B------:R-:W2:Y:S01]  /*0a70*/  @P1 LDC.64 R14, c[0x0][0x388] ;  /* 0x0000e200ff0e1b82 */ /* 0x000ea20000000a00 */
[----:B------:R-:W-:-:S07]  /*0a80*/  @P1 IMAD.X R20, RZ, RZ, RZ, P2 ;  /* 0x000000ffff141224 */ /* 0x000fce00010e06ff */
[----:B------:R-:W3:Y:S01]  /*0a90*/  @!P0 LDC.64 R10, c[0x0][0x388] ;  /* 0x0000e200ff0a8b82 */ /* 0x000ee20000000a00 */
[----:B-1----:R-:W-:-:S04]  /*0aa0*/  @P1 IMAD.WIDE.U32 R18, R7, 0x4, R18 ;  /* 0x0000000407121825 */ /* 0x002fc800078e0012 */
[----:B------:R-:W-:-:S03]  /*0ab0*/  @P1 IMAD R7, R5, R6, R2 ;  /* 0x0000000605071224 */ /* 0x000fc600078e0202 */
[----:B------:R-:W1:Y:S01]  /*0ac0*/  @!P0 LDC.64 R12, c[0x0][0x390] ;  /* 0x0000e400ff0c8b82 */ /* 0x000e620000000a00 */
[----:B------:R-:W-:Y:S02]  /*0ad0*/  @P1 VIADD R5, R5, 0x2 ;  /* 0x0000000205051836 */ /* 0x000fe40000000000 */
[----:B0-----:R-:W-:Y:S01]  /*0ae0*/  @P1 IMAD.WIDE R16, R7, 0x4, R16 ;  /* 0x0000000407101825 */ /* 0x001fe200078e0210 */
[----:B------:R-:W-:Y:S02]  /*0af0*/  @!P0 R2UR UR10, R8 ;  /* 0x00000000080a82ca */ /* 0x000fe400000e0000 */
[----:B------:R-:W-:Y:S02]  /*0b00*/  @!P0 R2UR UR11, R9 ;  /* 0x00000000090b82ca */ /* 0x000fe400000e0000 */
[----:B--2---:R-:W-:Y:S02]  /*0b10*/  @P1 LEA R14, P2, R0, R14, 0x2 ;  /* 0x0000000e000e1211 */ /* 0x004fe400078410ff */
[----:B------:R-:W-:-:S02]  /*0b20*/  @!P0 R2UR UR12, R8 ;  /* 0x00000000080c82ca */ /* 0x000fc400000e0000 */
[----:B------:R-:W-:Y:S02]  /*0b30*/  @!P0 R2UR UR13, R9 ;  /* 0x00000000090d82ca */ /* 0x000fe400000e0000 */
[----:B------:R-:W-:Y:S01]  /*0b40*/  @!P0 IADD3 R21, PT, PT, R4, R5, RZ ;  /* 0x0000000504158210 */ /* 0x000fe20007ffe0ff */
[----:B------:R-:W-:Y:S01]  /*0b50*/  @!P0 IMAD R5, R5, R6, R2 ;  /* 0x0000000605058224 */ /* 0x000fe200078e0202 */
[----:B------:R-:W-:Y:S01]  /*0b60*/  @P1 LEA.HI.X R15, R0, R15, R20, 0x2, P2 ;  /* 0x0000000f000f1211 */ /* 0x000fe200010f1414 */
[----:B------:R-:W-:Y:S01]  /*0b70*/  @P1 IMAD.WIDE R6, R6, 0x4, R16 ;  /* 0x0000000406061825 */ /* 0x000fe200078e0210 */
[----:B------:R-:W2:Y:S04]  /*0b80*/  @P1 LDG.E R0, desc[UR4][R18.64] ;  /* 0x0000000412001981 */ /* 0x000ea8000c1e1900 */
[----:B------:R-:W2:Y:S01]  /*0b90*/  @P1 LDG.E R20, desc[UR6][R16.64] ;  /* 0x0000000610141981 */ /* 0x000ea2000c1e1900 */
[----:B---3--:R-:W-:-:S03]  /*0ba0*/  @!P0 IMAD.WIDE.U32 R10, R21, 0x4, R10 ;  /* 0x00000004150a8825 */ /* 0x008fc600078e000a */
[----:B------:R-:W3:Y:S01]  /*0bb0*/  @P1 LDG.E R15, desc[UR8][R14.64+0x4] ;  /* 0x000004080e0f1981 */ /* 0x000ee2000c1e1900 */
[----:B-1----:R-:W-:-:S03]  /*0bc0*/  @!P0 IMAD.WIDE R12, R5, 0x4, R12 ;  /* 0x00000004050c8825 */ /* 0x002fc600078e020c */
[----:B------:R-:W3:Y:S04]  /*0bd0*/  @P1 LDG.E R6, desc[UR4][R6.64] ;  /* 0x0000000406061981 */ /* 0x000ee8000c1e1900 */
[----:B------:R-:W4:Y:S04]  /*0be0*/  @!P0 LDG.E R10, desc[UR10][R10.64] ;  /* 0x0000000a0a0a8981 */ /* 0x000f28000c1e1900 */
[----:B------:R-:W4:Y:S01]  /*0bf0*/  @!P0 LDG.E R12, desc[UR12][R12.64] ;  /* 0x0000000c0c0c8981 */ /* 0x000f22000c1e1900 */
[----:B--2---:R-:W-:-:S04]  /*0c00*/  @P1 IMAD R0, R0, R20, R3 ;  /* 0x0000001400001224 */ /* 0x004fc800078e0203 */
[----:B---3--:R-:W-:-:S04]  /*0c10*/  @P1 IMAD R3, R15, R6, R0 ;  /* 0x000000060f031224 */ /* 0x008fc800078e0200 */
[----:B----4-:R-:W-:-:S07]  /*0c20*/  @!P0 IMAD R3, R10, R12, R3 ;  /* 0x0000000c0a038224 */ /* 0x010fce00078e0203 */
.L_x_4:
[----:B------:R-:W1:Y:S01]  /*0c30*/  LDC.64 R6, c[0x0][0x398] ;  /* 0x0000e600ff067b82 */ /* 0x000e620000000a00 */
[----:B0-----:R-:W-:Y:S01]  /*0c40*/  R2UR UR4, R8 ;  /* 0x00000000080472ca */ /* 0x001fe200000e0000 */
[----:B------:R-:W-:Y:S01]  /*0c50*/  IMAD.IADD R5, R2, 0x1, R4 ;  /* 0x0000000102057824 */ /* 0x000fe200078e0204 */
[----:B------:R-:W-:-:S03]  /*0c60*/  R2UR UR5, R9 ;  /* 0x00000000090572ca */ /* 0x000fc600000e0000 */
[----:B-1----:R-:W-:-:S10]  /*0c70*/  IMAD.WIDE R4, R5, 0x4, R6 ;  /* 0x0000000405047825 */ /* 0x002fd400078e0206 */
[----:B------:R-:W-:Y:S01]  /*0c80*/  STG.E desc[UR4][R4.64], R3 ;  /* 0x0000000304007986 */ /* 0x000fe2000c101904 */
[----:B------:R-:W-:Y:S05]  /*0c90*/  EXIT ;  /* 0x000000000000794d */ /* 0x000fea0003800000 */
.L_x_6:
[----:B------:R-:W-:-:S00]  /*0ca0*/  BRA `(.L_x_6) ;  /* 0xfffffffc00fc7947 */ /* 0x000fc0000383ffff */
[----:B------:R-:W-:-:S00]  /*0cb0*/  NOP ;  /* 0x0000000000007918 */ /* 0x000fc00000000000 */
        /* <DEDUP_REMOVED lines=12> */
.L_x_7:


//--------------------- .nv.global.init           --------------------------
	.section	.nv.global.init,"aw",@progbits
.nv.global.init:
	.type		$str$1,@object
	.size		$str$1,(.L_0 - $str$1)
$str$1:
        /*0000*/ 	.byte	0x62, 0x6c, 0x6f, 0x63, 0x6b, 0x44, 0x69, 0x6d, 0x2e, 0x78, 0x3a, 0x20, 0x25, 0x64, 0x0a, 0x62
        /*0010*/ 	.byte	0x6c, 0x6f, 0x63, 0x6b, 0x44, 0x69, 0x6d, 0x2e, 0x79, 0x3a, 0x20, 0x25, 0x64, 0x0a, 0x67, 0x72
        /*0020*/ 	.byte	0x69, 0x64, 0x44, 0x69, 0x6d, 0x2e, 0x78, 0x3a, 0x20, 0x25, 0x64, 0x0a, 0x67, 0x72, 0x69, 0x64
        /*0030*/ 	.byte	0x44, 0x69, 0x6d, 0x2e, 0x79, 0x3a, 0x20, 0x25, 0x64, 0x0a, 0x00
.L_0:


//--------------------- .nv.shared.reserved.0     --------------------------
	.section	.nv.shared.reserved.0,"aw",@nobits
	.weak		__nv_reservedSMEM_offset_0_alias
	.size		__nv_reservedSMEM_offset_0_alias, 0, 64
	.other		__nv_reservedSMEM_offset_0_alias,@"STO_CUDA_RESERVED_SHARED STV_DEFAULT"
__nv_reservedSMEM_offset_0_alias:
	.zero		0
	.zero		64


//--------------------- .nv.constant0._Z17naiveOneDimKerneliPiS_S_ --------------------------
	.section	.nv.constant0._Z17naiveOneDimKerneliPiS_S_,"a",@progbits
	.sectionflags	@""
	.align	4
.nv.constant0._Z17naiveOneDimKerneliPiS_S_:
	.zero		928


//--------------------- SYMBOLS --------------------------

	.type		.nv.reservedSmem.offset0,@object
	.size		.nv.reservedSmem.offset0,0x4
	.type		vprintf,@function
